	.headerflags	@"EF_CUDA_TEXMODE_UNIFIED EF_CUDA_64BIT_ADDRESS EF_CUDA_ACCELERATORS EF_CUDA_SM90 EF_CUDA_VIRTUAL_SM(EF_CUDA_SM90)"
	.elftype	@"ET_EXEC"


//--------------------- .nv.info                  --------------------------
	.section	.nv.info,"",@"SHT_CUDA_INFO"
	.align	4


	//----- nvinfo : EIATTR_REGCOUNT
	.align		4
        /*0000*/ 	.byte	0x04, 0x2f
        /*0002*/ 	.short	(.L_3 - .L_2)
	.align		4
.L_2:
        /*0004*/ 	.word	index@(triton_poi_fused_div_1)
        /*0008*/ 	.word	0x00000010


	//----- nvinfo : EIATTR_MIN_STACK_SIZE
	.align		4
.L_3:
        /*000c*/ 	.byte	0x04, 0x12
        /*000e*/ 	.short	(.L_5 - .L_4)
	.align		4
.L_4:
        /*0010*/ 	.word	index@(triton_poi_fused_div_1)
        /*0014*/ 	.word	0x00000000


	//----- nvinfo : EIATTR_FRAME_SIZE
	.align		4
.L_5:
        /*0018*/ 	.byte	0x04, 0x11
        /*001a*/ 	.short	(.L_7 - .L_6)
	.align		4
.L_6:
        /*001c*/ 	.word	index@(triton_poi_fused_div_1)
        /*0020*/ 	.word	0x00000000


	//----- nvinfo : EIATTR_MIN_STACK_SIZE
	.align		4
.L_7:
        /*0024*/ 	.byte	0x04, 0x12
        /*0026*/ 	.short	(.L_9 - .L_8)
	.align		4
.L_8:
        /*0028*/ 	.word	index@(triton_poi_fused_div_1)
        /*002c*/ 	.word	0x00000000
.L_9:


//--------------------- .nv.info.triton_poi_fused_div_1 --------------------------
	.section	.nv.info.triton_poi_fused_div_1,"",@"SHT_CUDA_INFO"
	.sectionflags	@""
	.align	4


	//----- nvinfo : EIATTR_CUDA_API_VERSION
	.align		4
        /*0000*/ 	.byte	0x04, 0x37
        /*0002*/ 	.short	(.L_11 - .L_10)
.L_10:
        /*0004*/ 	.word	0x0000007c


	//----- nvinfo : EIATTR_KPARAM_INFO
	.align		4
.L_11:
        /*0008*/ 	.byte	0x04, 0x17
        /*000a*/ 	.short	(.L_13 - .L_12)
.L_12:
        /*000c*/ 	.word	0x00000000
        /*0010*/ 	.short	0x0002
        /*0012*/ 	.short	0x0010
        /*0014*/ 	.byte	0x00, 0xf0, 0x11, 0x00


	//----- nvinfo : EIATTR_KPARAM_INFO
	.align		4
.L_13:
        /*0018*/ 	.byte	0x04, 0x17
        /*001a*/ 	.short	(.L_15 - .L_14)
.L_14:
        /*001c*/ 	.word	0x00000000
        /*0020*/ 	.short	0x0001
        /*0022*/ 	.short	0x0008
        /*0024*/ 	.byte	0x00, 0xf4, 0x21, 0x00


	//----- nvinfo : EIATTR_KPARAM_INFO
	.align		4
.L_15:
        /*0028*/ 	.byte	0x04, 0x17
        /*002a*/ 	.short	(.L_17 - .L_16)
.L_16:
        /*002c*/ 	.word	0x00000000
        /*0030*/ 	.short	0x0000
        /*0032*/ 	.short	0x0000
        /*0034*/ 	.byte	0x00, 0xf4, 0x21, 0x00


	//----- nvinfo : EIATTR_SPARSE_MMA_MASK
	.align		4
.L_17:
        /*0038*/ 	.byte	0x03, 0x50
        /*003a*/ 	.short	0x0000


	//----- nvinfo : EIATTR_MAXREG_COUNT
	.align		4
        /*003c*/ 	.byte	0x03, 0x1b
        /*003e*/ 	.short	0x00ff


	//----- nvinfo : EIATTR_EXIT_INSTR_OFFSETS
	.align		4
        /*0040*/ 	.byte	0x04, 0x1c
        /*0042*/ 	.short	(.L_19 - .L_18)


	//   ....[0]....
.L_18:
        /*0044*/ 	.word	0x000002b0


	//   ....[1]....
        /*0048*/ 	.word	0x000002d0


	//----- nvinfo : EIATTR_REQNTID
	.align		4
.L_19:
        /*004c*/ 	.byte	0x04, 0x10
        /*004e*/ 	.short	(.L_21 - .L_20)
.L_20:
        /*0050*/ 	.word	0x00000020
        /*0054*/ 	.word	0x00000001
        /*0058*/ 	.word	0x00000001


	//----- nvinfo : EIATTR_CBANK_PARAM_SIZE
	.align		4
.L_21:
        /*005c*/ 	.byte	0x03, 0x19
        /*005e*/ 	.short	0x0014


	//----- nvinfo : EIATTR_PARAM_CBANK
	.align		4
        /*0060*/ 	.byte	0x04, 0x0a
        /*0062*/ 	.short	(.L_23 - .L_22)
	.align		4
.L_22:
        /*0064*/ 	.word	index@(.nv.constant0.triton_poi_fused_div_1)
        /*0068*/ 	.short	0x0210
        /*006a*/ 	.short	0x0014


	//----- nvinfo : EIATTR_SW_WAR
	.align		4
.L_23:
        /*006c*/ 	.byte	0x04, 0x36
        /*006e*/ 	.short	(.L_25 - .L_24)
.L_24:
        /*0070*/ 	.word	0x00000008
.L_25:


//--------------------- .nv.callgraph             --------------------------
	.section	.nv.callgraph,"",@"SHT_CUDA_CALLGRAPH"
	.align	4
	.sectionentsize	8
	.align		4
        /*0000*/ 	.word	0x00000000
	.align		4
        /*0004*/ 	.word	0xffffffff
	.align		4
        /*0008*/ 	.word	0x00000000
	.align		4
        /*000c*/ 	.word	0xfffffffe
	.align		4
        /*0010*/ 	.word	0x00000000
	.align		4
        /*0014*/ 	.word	0xfffffffd
	.align		4
        /*0018*/ 	.word	0x00000000
	.align		4
        /*001c*/ 	.word	0xfffffffc


//--------------------- .nv.constant4             --------------------------
	.section	.nv.constant4,"a",@progbits
	.align	8
	.align		8
.nv.constant4:
        /*0000*/ 	.dword	_$_str
	.align		8
        /*0008*/ 	.dword	_$_str_$_2


//--------------------- .text.triton_poi_fused_div_1 --------------------------
	.section	.text.triton_poi_fused_div_1,"ax",@progbits
	.align	128
        .global         triton_poi_fused_div_1
        .type           triton_poi_fused_div_1,@function
        .size           triton_poi_fused_div_1,(.L_x_1 - triton_poi_fused_div_1)
        .other          triton_poi_fused_div_1,@"STO_CUDA_ENTRY STV_DEFAULT"
triton_poi_fused_div_1:
.text.triton_poi_fused_div_1:
[----:B------:R-:W0:Y:S02]  /*0000*/  LDC R1, c[0x0][0x28] ;  /* 0x00000a00ff017b82 */ /* 0x000e240000000800 */
[----:B------:R-:W1:Y:S01]  /*0010*/  S2R R10, SR_TID.X ;  /* 0x00000000000a7919 */ /* 0x000e620000002100 */
[----:B------:R-:W2:Y:S01]  /*0020*/  LDC.64 R2, c[0x0][0x210] ;  /* 0x00008400ff027b82 */ /* 0x000ea20000000a00 */
[----:B------:R-:W-:Y:S01]  /*0030*/  IMAD.MOV.U32 R6, RZ, RZ, RZ ;  /* 0x000000ffff067224 */ /* 0x000fe200078e00ff */
[----:B------:R-:W-:Y:S01]  /*0040*/  ULDC.64 UR4, c[0x0][0x208] ;  /* 0x0000820000047ab9 */ /* 0x000fe20000000a00 */
[----:B------:R-:W3:Y:S01]  /*0050*/  S2R R7, SR_CTAID.X ;  /* 0x0000000000077919 */ /* 0x000ee20000002500 */
[----:B------:R-:W-:Y:S02]  /*0060*/  CS2R R8, SRZ ;  /* 0x0000000000087805 */ /* 0x000fe4000001ff00 */
[----:B-1----:R-:W-:Y:S02]  /*0070*/  LOP3.LUT R0, R10, 0xf, RZ, 0xc0, !PT ;  /* 0x0000000f0a007812 */ /* 0x002fe400078ec0ff */
[----:B---3--:R-:W-:-:S03]  /*0080*/  SHF.R.S32.HI R4, RZ, 0x1b, R7 ;  /* 0x0000001bff047819 */ /* 0x008fc60000011407 */
[----:B------:R-:W-:Y:S01]  /*0090*/  IMAD R7, R7, 0x10, R0 ;  /* 0x0000001007077824 */ /* 0x000fe200078e0200 */
[----:B------:R-:W-:-:S04]  /*00a0*/  SGXT R0, R4, 0x1 ;  /* 0x000000010400781a */ /* 0x000fc80000000200 */
[----:B------:R-:W-:Y:S02]  /*00b0*/  ISETP.GE.AND P0, PT, R7, 0x10, PT ;  /* 0x000000100700780c */ /* 0x000fe40003f06270 */
[----:B------:R-:W-:-:S04]  /*00c0*/  LEA.HI R0, R0, R7, RZ, 0x2 ;  /* 0x0000000700007211 */ /* 0x000fc800078f10ff */
[----:B------:R-:W-:Y:S01]  /*00d0*/  LOP3.LUT R5, R0, 0xfffffffc, RZ, 0xc0, !PT ;  /* 0xfffffffc00057812 */ /* 0x000fe200078ec0ff */
[----:B------:R-:W-:-:S04]  /*00e0*/  HFMA2.MMA R0, -RZ, RZ, 0, 0 ;  /* 0x00000000ff007435 */ /* 0x000fc800000001ff */
[----:B--2---:R-:W-:-:S05]  /*00f0*/  IMAD.WIDE R4, R5, 0x4, R2 ;  /* 0x0000000405047825 */ /* 0x004fca00078e0202 */
[----:B------:R-:W2:Y:S04]  /*0100*/  @!P0 LDG.E.EL R6, desc[UR4][R4.64+0x4] ;  /* 0x0000040404068981 */ /* 0x000ea8000c2e1900 */
[----:B------:R-:W3:Y:S04]  /*0110*/  @!P0 LDG.E.EL R0, desc[UR4][R4.64] ;  /* 0x0000000404008981 */ /* 0x000ee8000c2e1900 */
[----:B------:R-:W4:Y:S04]  /*0120*/  @!P0 LDG.E.EL R8, desc[UR4][R4.64+0x8] ;  /* 0x0000080404088981 */ /* 0x000f28000c2e1900 */
[----:B------:R-:W5:Y:S01]  /*0130*/  @!P0 LDG.E.EL R9, desc[UR4][R4.64+0xc] ;  /* 0x00000c0404098981 */ /* 0x000f62000c2e1900 */
[----:B------:R-:W-:-:S02]  /*0140*/  IMAD.MOV.U32 R13, RZ, RZ, RZ ;  /* 0x000000ffff0d7224 */ /* 0x000fc400078e00ff */
[----:B------:R-:W-:-:S05]  /*0150*/  IMAD.WIDE R2, R7, 0x4, R2 ;  /* 0x0000000407027825 */ /* 0x000fca00078e0202 */
[----:B------:R1:W5:Y:S02]  /*0160*/  @!P0 LDG.E R13, desc[UR4][R2.64] ;  /* 0x00000004020d8981 */ /* 0x000364000c1e1900 */
[----:B-1----:R-:W1:Y:S02]  /*0170*/  LDC.64 R2, c[0x0][0x218] ;  /* 0x00008600ff027b82 */ /* 0x002e640000000a00 */
[----:B-1----:R-:W-:-:S04]  /*0180*/  IMAD.WIDE R2, R7, 0x4, R2 ;  /* 0x0000000407027825 */ /* 0x002fc800078e0202 */
[----:B--2---:R-:W-:-:S04]  /*0190*/  FMUL R11, R6, R6 ;  /* 0x00000006060b7220 */ /* 0x004fc80000400000 */
[----:B---3--:R-:W-:-:S04]  /*01a0*/  FFMA R11, R0, R0, R11 ;  /* 0x00000000000b7223 */ /* 0x008fc8000000000b */
[----:B----4-:R-:W-:-:S04]  /*01b0*/  FFMA R8, R8, R8, R11 ;  /* 0x0000000808087223 */ /* 0x010fc8000000000b */
[----:B-----5:R-:W-:-:S04]  /*01c0*/  FFMA R8, R9, R9, R8 ;  /* 0x0000000909087223 */ /* 0x020fc80000000008 */
[----:B------:R-:W1:Y:S02]  /*01d0*/  MUFU.SQRT R0, R8 ;  /* 0x0000000800007308 */ /* 0x000e640000002000 */
[C---:B-1----:R-:W-:Y:S02]  /*01e0*/  FSETP.GT.AND P0, PT, R0.reuse, 9.9999999600419720025e-13, PT ;  /* 0x2b8cbccc0000780b */ /* 0x042fe40003f04000 */
[----:B------:R-:W-:-:S11]  /*01f0*/  FSETP.NAN.AND P1, PT, R0, R0, PT ;  /* 0x000000000000720b */ /* 0x000fd60003f28000 */
[----:B------:R-:W-:Y:S02]  /*0200*/  @!P0 FSEL R0, R0, 9.9999999600419720025e-13, P1 ;  /* 0x2b8cbccc00008808 */ /* 0x000fe40000800000 */
[----:B------:R-:W-:Y:S02]  /*0210*/  LOP3.LUT P0, RZ, R10, 0x10, RZ, 0xc0, !PT ;  /* 0x000000100aff7812 */ /* 0x000fe4000780c0ff */
[C---:B------:R-:W-:Y:S02]  /*0220*/  FSETP.GT.AND P1, PT, R0.reuse, 8.50705917302346158658e+37, PT ;  /* 0x7e8000000000780b */ /* 0x040fe40003f24000 */
[----:B------:R-:W-:Y:S02]  /*0230*/  FSETP.GEU.AND P2, PT, R0, 1.175494350822287508e-38, PT ;  /* 0x008000000000780b */ /* 0x000fe40003f4e000 */
[----:B------:R-:W-:-:S09]  /*0240*/  ISETP.LT.AND P0, PT, R7, 0x10, !P0 ;  /* 0x000000100700780c */ /* 0x000fd20004701270 */
[----:B------:R-:W-:Y:S01]  /*0250*/  @P1 FMUL R0, R0, 0.25 ;  /* 0x3e80000000001820 */ /* 0x000fe20000400000 */
[----:B------:R-:W-:-:S03]  /*0260*/  @P1 FMUL R13, R13, 0.25 ;  /* 0x3e8000000d0d1820 */ /* 0x000fc60000400000 */
[----:B------:R-:W-:Y:S01]  /*0270*/  @!P2 FMUL R0, R0, 16777216 ;  /* 0x4b8000000000a820 */ /* 0x000fe20000400000 */
[----:B------:R-:W-:-:S05]  /*0280*/  @!P2 FMUL R13, R13, 16777216 ;  /* 0x4b8000000d0da820 */ /* 0x000fca0000400000 */
[----:B------:R-:W1:Y:S02]  /*0290*/  MUFU.RCP R0, R0 ;  /* 0x0000000000007308 */ /* 0x000e640000001000 */
[----:B-1----:R-:W-:Y:S01]  /*02a0*/  FMUL R13, R0, R13 ;  /* 0x0000000d000d7220 */ /* 0x002fe20000400000 */
[----:B------:R-:W-:Y:S06]  /*02b0*/  @!P0 EXIT ;  /* 0x000000000000894d */ /* 0x000fec0003800000 */
[----:B------:R-:W-:Y:S01]  /*02c0*/  STG.E desc[UR4][R2.64], R13 ;  /* 0x0000000d02007986 */ /* 0x000fe2000c101904 */
[----:B------:R-:W-:Y:S05]  /*02d0*/  EXIT ;  /* 0x000000000000794d */ /* 0x000fea0003800000 */
.L_x_0:
[----:B------:R-:W-:-:S00]  /*02e0*/  BRA `(.L_x_0) ;  /* 0xfffffffc00fc7947 */ /* 0x000fc0000383ffff */
[----:B------:R-:W-:-:S00]  /*02f0*/  NOP ;  /* 0x0000000000007918 */ /* 0x000fc00000000000 */
        /* <DEDUP_REMOVED lines=8> */
.L_x_1:


//--------------------- .nv.global.init           --------------------------
	.section	.nv.global.init,"aw",@progbits
.nv.global.init:
	.type		_$_str,@object
	.size		_$_str,(_$_str_$_2 - _$_str)
_$_str:
        /*0000*/ 	.byte	0x5f, 0x5f, 0x43, 0x55, 0x44, 0x41, 0x5f, 0x46, 0x54, 0x5a, 0x00
	.type		_$_str_$_2,@object
	.size		_$_str_$_2,(.L_1 - _$_str_$_2)
_$_str_$_2:
        /*000b*/ 	.byte	0x5f, 0x5f, 0x43, 0x55, 0x44, 0x41, 0x5f, 0x50, 0x52, 0x45, 0x43, 0x5f, 0x53, 0x51, 0x52, 0x54
        /*001b*/ 	.byte	0x00
.L_1:


//--------------------- .nv.constant0.triton_poi_fused_div_1 --------------------------
	.section	.nv.constant0.triton_poi_fused_div_1,"a",@progbits
	.sectionflags	@""
	.align	4
.nv.constant0.triton_poi_fused_div_1:
	.zero		548
